//
// Generated by NVIDIA NVVM Compiler
//
// Compiler Build ID: CL-36424714
// Cuda compilation tools, release 13.0, V13.0.88
// Based on NVVM 20.0.0
//

.version 9.0
.target sm_100
.address_size 64

	// .globl	Madd2CompressedArraysKernel

.visible .entry Madd2CompressedArraysKernel(
	.param .u64 .ptr .align 1 Madd2CompressedArraysKernel_param_0,
	.param .u64 Madd2CompressedArraysKernel_param_1,
	.param .u64 .ptr .align 1 Madd2CompressedArraysKernel_param_2,
	.param .u64 Madd2CompressedArraysKernel_param_3,
	.param .u64 .ptr .align 1 Madd2CompressedArraysKernel_param_4,
	.param .u64 Madd2CompressedArraysKernel_param_5,
	.param .f32 Madd2CompressedArraysKernel_param_6,
	.param .f32 Madd2CompressedArraysKernel_param_7,
	.param .u64 .ptr .align 1 Madd2CompressedArraysKernel_param_8
)
{
	.reg .pred 	%p<71>;
	.reg .b16 	%rs<93>;
	.reg .b32 	%r<127>;
	.reg .b32 	%f<42>;
	.reg .b64 	%rd<39>;

	ld.param.u64 	%rd17, [Madd2CompressedArraysKernel_param_0];
	ld.param.u64 	%rd22, [Madd2CompressedArraysKernel_param_2];
	ld.param.u64 	%rd19, [Madd2CompressedArraysKernel_param_3];
	ld.param.u64 	%rd23, [Madd2CompressedArraysKernel_param_4];
	ld.param.u64 	%rd20, [Madd2CompressedArraysKernel_param_5];
	ld.param.f32 	%f15, [Madd2CompressedArraysKernel_param_6];
	ld.param.f32 	%f16, [Madd2CompressedArraysKernel_param_7];
	cvta.to.global.u64 	%rd1, %rd23;
	cvta.to.global.u64 	%rd2, %rd22;
	mov.u32 	%r21, %tid.x;
	mov.u32 	%r22, %ctaid.x;
	or.b32  	%r23, %r21, %r22;
	setp.ne.s32 	%p7, %r23, 0;
	mov.f32 	%f39, 0f00000000;
	@%p7 bra 	$L__BB0_46;
	setp.lt.u64 	%p8, %rd19, 5;
	mov.b16 	%rs90, 0;
	mov.b32 	%r122, 0;
	@%p8 bra 	$L__BB0_6;
	ld.global.nc.u8 	%rs12, [%rd2];
	cvt.u16.u8 	%rs11, %rs12;
	setp.eq.s16 	%p9, %rs11, 255;
	@%p9 bra 	$L__BB0_5;
	setp.ne.s16 	%p10, %rs11, 0;
	@%p10 bra 	$L__BB0_6;
	ld.global.nc.u8 	%rs20, [%rd2+1];
	cvt.u32.u8 	%r36, %rs20;
	ld.global.nc.u8 	%rs21, [%rd2+2];
	cvt.u16.u8 	%rs22, %rs21;
	mul.wide.u16 	%r37, %rs22, 256;
	or.b32  	%r38, %r37, %r36;
	ld.global.nc.u8 	%rs23, [%rd2+3];
	cvt.u32.u8 	%r39, %rs23;
	shl.b32 	%r40, %r39, 16;
	or.b32  	%r41, %r38, %r40;
	ld.global.nc.u8 	%rs24, [%rd2+4];
	cvt.u32.u8 	%r42, %rs24;
	shl.b32 	%r43, %r42, 24;
	or.b32  	%r122, %r41, %r43;
	bra.uni 	$L__BB0_6;
$L__BB0_5:
	ld.global.nc.u8 	%rs14, [%rd2+1];
	cvt.u32.u8 	%r27, %rs14;
	ld.global.nc.u8 	%rs15, [%rd2+2];
	cvt.u16.u8 	%rs16, %rs15;
	mul.wide.u16 	%r28, %rs16, 256;
	or.b32  	%r29, %r28, %r27;
	ld.global.nc.u8 	%rs17, [%rd2+3];
	cvt.u32.u8 	%r30, %rs17;
	shl.b32 	%r31, %r30, 16;
	or.b32  	%r32, %r29, %r31;
	ld.global.nc.u8 	%rs18, [%rd2+4];
	cvt.u32.u8 	%r33, %rs18;
	shl.b32 	%r34, %r33, 24;
	or.b32  	%r35, %r32, %r34;
	mov.b32 	%f39, %r35;
	mov.b16 	%rs90, 255;
	mov.b32 	%r122, 1;
$L__BB0_6:
	setp.lt.u64 	%p11, %rd20, 5;
	mov.b16 	%rs91, 0;
	mov.b32 	%r123, 0;
	mov.f32 	%f40, 0f00000000;
	@%p11 bra 	$L__BB0_11;
	ld.global.nc.u8 	%rs28, [%rd1];
	cvt.u16.u8 	%rs27, %rs28;
	setp.eq.s16 	%p12, %rs27, 255;
	@%p12 bra 	$L__BB0_10;
	setp.ne.s16 	%p13, %rs27, 0;
	@%p13 bra 	$L__BB0_11;
	ld.global.nc.u8 	%rs36, [%rd1+1];
	cvt.u32.u8 	%r56, %rs36;
	ld.global.nc.u8 	%rs37, [%rd1+2];
	cvt.u16.u8 	%rs38, %rs37;
	mul.wide.u16 	%r57, %rs38, 256;
	or.b32  	%r58, %r57, %r56;
	ld.global.nc.u8 	%rs39, [%rd1+3];
	cvt.u32.u8 	%r59, %rs39;
	shl.b32 	%r60, %r59, 16;
	or.b32  	%r61, %r58, %r60;
	ld.global.nc.u8 	%rs40, [%rd1+4];
	cvt.u32.u8 	%r62, %rs40;
	shl.b32 	%r63, %r62, 24;
	or.b32  	%r123, %r61, %r63;
	bra.uni 	$L__BB0_11;
$L__BB0_10:
	ld.global.nc.u8 	%rs30, [%rd1+1];
	cvt.u32.u8 	%r47, %rs30;
	ld.global.nc.u8 	%rs31, [%rd1+2];
	cvt.u16.u8 	%rs32, %rs31;
	mul.wide.u16 	%r48, %rs32, 256;
	or.b32  	%r49, %r48, %r47;
	ld.global.nc.u8 	%rs33, [%rd1+3];
	cvt.u32.u8 	%r50, %rs33;
	shl.b32 	%r51, %r50, 16;
	or.b32  	%r52, %r49, %r51;
	ld.global.nc.u8 	%rs34, [%rd1+4];
	cvt.u32.u8 	%r53, %rs34;
	shl.b32 	%r54, %r53, 24;
	or.b32  	%r55, %r52, %r54;
	mov.b32 	%f40, %r55;
	mov.b16 	%rs91, 255;
	mov.b32 	%r123, 1;
$L__BB0_11:
	or.b64  	%rd25, %rd19, %rd20;
	setp.eq.s64 	%p14, %rd25, 0;
	setp.eq.s32 	%p15, %r122, 0;
	and.pred  	%p16, %p14, %p15;
	setp.eq.s32 	%p17, %r123, 0;
	mov.b64 	%rd37, 0;
	and.pred  	%p18, %p16, %p17;
	@%p18 bra 	$L__BB0_45;
	setp.ne.s64 	%p69, %rd20, 0;
	setp.ne.s64 	%p70, %rd19, 0;
	cvta.to.global.u64 	%rd3, %rd17;
	mov.b64 	%rd37, 0;
	mov.u64 	%rd33, %rd37;
	mov.u64 	%rd34, %rd37;
	mov.u64 	%rd35, %rd34;
$L__BB0_13:
	setp.ne.s32 	%p19, %r122, 0;
	not.pred 	%p20, %p70;
	or.pred  	%p21, %p19, %p20;
	mov.f32 	%f33, 0f00000000;
	@%p21 bra 	$L__BB0_19;
	add.s64 	%rd35, %rd34, 5;
	setp.ge.u64 	%p22, %rd35, %rd19;
	add.s64 	%rd27, %rd34, 10;
	setp.gt.u64 	%p23, %rd27, %rd19;
	or.pred  	%p24, %p22, %p23;
	mov.b16 	%rs90, 0;
	mov.b32 	%r122, 0;
	mov.f32 	%f39, %f33;
	@%p24 bra 	$L__BB0_19;
	add.s64 	%rd8, %rd2, %rd34;
	ld.global.nc.u8 	%rs44, [%rd8+5];
	cvt.u16.u8 	%rs43, %rs44;
	setp.eq.s16 	%p25, %rs43, 255;
	@%p25 bra 	$L__BB0_18;
	setp.ne.s16 	%p26, %rs43, 0;
	mov.f32 	%f39, %f33;
	@%p26 bra 	$L__BB0_19;
	ld.global.nc.u8 	%rs52, [%rd8+6];
	cvt.u32.u8 	%r76, %rs52;
	ld.global.nc.u8 	%rs53, [%rd8+7];
	cvt.u16.u8 	%rs54, %rs53;
	mul.wide.u16 	%r77, %rs54, 256;
	or.b32  	%r78, %r77, %r76;
	ld.global.nc.u8 	%rs55, [%rd8+8];
	cvt.u32.u8 	%r79, %rs55;
	shl.b32 	%r80, %r79, 16;
	or.b32  	%r81, %r78, %r80;
	ld.global.nc.u8 	%rs56, [%rd8+9];
	cvt.u32.u8 	%r82, %rs56;
	shl.b32 	%r83, %r82, 24;
	or.b32  	%r122, %r81, %r83;
	mov.f32 	%f39, %f33;
	bra.uni 	$L__BB0_19;
$L__BB0_18:
	ld.global.nc.u8 	%rs46, [%rd8+6];
	cvt.u32.u8 	%r67, %rs46;
	ld.global.nc.u8 	%rs47, [%rd8+7];
	cvt.u16.u8 	%rs48, %rs47;
	mul.wide.u16 	%r68, %rs48, 256;
	or.b32  	%r69, %r68, %r67;
	ld.global.nc.u8 	%rs49, [%rd8+8];
	cvt.u32.u8 	%r70, %rs49;
	shl.b32 	%r71, %r70, 16;
	or.b32  	%r72, %r69, %r71;
	ld.global.nc.u8 	%rs50, [%rd8+9];
	cvt.u32.u8 	%r73, %rs50;
	shl.b32 	%r74, %r73, 24;
	or.b32  	%r75, %r72, %r74;
	mov.b32 	%f39, %r75;
	mov.b16 	%rs90, 255;
	mov.b32 	%r122, 1;
$L__BB0_19:
	setp.ne.s32 	%p27, %r123, 0;
	not.pred 	%p28, %p69;
	or.pred  	%p29, %p27, %p28;
	mov.f32 	%f34, 0f00000000;
	mov.u64 	%rd36, %rd33;
	@%p29 bra 	$L__BB0_25;
	add.s64 	%rd36, %rd33, 5;
	setp.ge.u64 	%p30, %rd36, %rd20;
	add.s64 	%rd28, %rd33, 10;
	setp.gt.u64 	%p31, %rd28, %rd20;
	or.pred  	%p32, %p30, %p31;
	mov.b16 	%rs91, 0;
	mov.b32 	%r123, 0;
	mov.f32 	%f40, %f34;
	@%p32 bra 	$L__BB0_25;
	add.s64 	%rd11, %rd1, %rd33;
	ld.global.nc.u8 	%rs60, [%rd11+5];
	cvt.u16.u8 	%rs59, %rs60;
	setp.eq.s16 	%p33, %rs59, 255;
	@%p33 bra 	$L__BB0_24;
	setp.ne.s16 	%p34, %rs59, 0;
	mov.f32 	%f40, %f34;
	@%p34 bra 	$L__BB0_25;
	ld.global.nc.u8 	%rs68, [%rd11+6];
	cvt.u32.u8 	%r96, %rs68;
	ld.global.nc.u8 	%rs69, [%rd11+7];
	cvt.u16.u8 	%rs70, %rs69;
	mul.wide.u16 	%r97, %rs70, 256;
	or.b32  	%r98, %r97, %r96;
	ld.global.nc.u8 	%rs71, [%rd11+8];
	cvt.u32.u8 	%r99, %rs71;
	shl.b32 	%r100, %r99, 16;
	or.b32  	%r101, %r98, %r100;
	ld.global.nc.u8 	%rs72, [%rd11+9];
	cvt.u32.u8 	%r102, %rs72;
	shl.b32 	%r103, %r102, 24;
	or.b32  	%r123, %r101, %r103;
	mov.f32 	%f40, %f34;
	bra.uni 	$L__BB0_25;
$L__BB0_24:
	ld.global.nc.u8 	%rs62, [%rd11+6];
	cvt.u32.u8 	%r87, %rs62;
	ld.global.nc.u8 	%rs63, [%rd11+7];
	cvt.u16.u8 	%rs64, %rs63;
	mul.wide.u16 	%r88, %rs64, 256;
	or.b32  	%r89, %r88, %r87;
	ld.global.nc.u8 	%rs65, [%rd11+8];
	cvt.u32.u8 	%r90, %rs65;
	shl.b32 	%r91, %r90, 16;
	or.b32  	%r92, %r89, %r91;
	ld.global.nc.u8 	%rs66, [%rd11+9];
	cvt.u32.u8 	%r93, %rs66;
	shl.b32 	%r94, %r93, 24;
	or.b32  	%r95, %r92, %r94;
	mov.b32 	%f40, %r95;
	mov.b16 	%rs91, 255;
	mov.b32 	%r123, 1;
$L__BB0_25:
	or.b32  	%r104, %r122, %r123;
	setp.eq.s32 	%p35, %r104, 0;
	setp.ge.u64 	%p36, %rd35, %rd19;
	setp.ge.u64 	%p37, %rd36, %rd20;
	and.pred  	%p38, %p36, %p37;
	and.pred  	%p39, %p38, %p35;
	@%p39 bra 	$L__BB0_45;
	setp.ne.s32 	%p40, %r122, 0;
	selp.u32 	%r105, 1, 0, %p40;
	and.b16  	%rs73, %rs90, 255;
	setp.eq.s16 	%p41, %rs73, 0;
	selp.b32 	%r11, %r122, %r105, %p41;
	setp.ne.s32 	%p42, %r123, 0;
	selp.u32 	%r106, 1, 0, %p42;
	and.b16  	%rs74, %rs91, 255;
	setp.eq.s16 	%p43, %rs74, 0;
	selp.b32 	%r12, %r123, %r106, %p43;
	min.u32 	%r124, %r11, %r12;
	setp.ne.s32 	%p44, %r124, 0;
	@%p44 bra 	$L__BB0_29;
	setp.eq.s32 	%p46, %r123, 0;
	and.pred  	%p47, %p40, %p46;
	mov.u32 	%r124, %r11;
	@%p47 bra 	$L__BB0_29;
	or.pred  	%p50, %p40, %p46;
	mov.u32 	%r124, %r12;
	@%p50 bra 	$L__BB0_45;
$L__BB0_29:
	setp.eq.s16 	%p51, %rs74, 0;
	setp.eq.s16 	%p52, %rs73, 0;
	or.pred  	%p53, %p52, %p51;
	@%p53 bra 	$L__BB0_31;
	mul.f32 	%f29, %f16, %f40;
	fma.rn.f32 	%f41, %f15, %f39, %f29;
	mov.b16 	%rs92, 255;
	bra.uni 	$L__BB0_34;
$L__BB0_31:
	setp.ne.s16 	%p54, %rs74, 0;
	or.pred  	%p56, %p54, %p52;
	@%p56 bra 	$L__BB0_33;
	mul.f32 	%f41, %f15, %f39;
	mov.b16 	%rs92, 255;
	bra.uni 	$L__BB0_34;
$L__BB0_33:
	and.pred  	%p59, %p52, %p54;
	mul.f32 	%f30, %f16, %f40;
	selp.f32 	%f41, %f30, 0f00000000, %p59;
	selp.s16 	%rs92, -1, 0, %p59;
$L__BB0_34:
	ld.param.u64 	%rd30, [Madd2CompressedArraysKernel_param_1];
	add.s64 	%rd13, %rd37, 5;
	setp.gt.u64 	%p60, %rd13, %rd30;
	@%p60 bra 	$L__BB0_38;
	add.s64 	%rd14, %rd3, %rd37;
	st.global.u8 	[%rd14], %rs92;
	and.b16  	%rs83, %rs92, 255;
	setp.ne.s16 	%p61, %rs83, 0;
	@%p61 bra 	$L__BB0_37;
	st.global.u8 	[%rd14+1], %r124;
	shr.u32 	%r111, %r124, 8;
	st.global.u8 	[%rd14+2], %r111;
	shr.u32 	%r112, %r124, 16;
	st.global.u8 	[%rd14+3], %r112;
	shr.u32 	%r113, %r124, 24;
	st.global.u8 	[%rd14+4], %r113;
	mov.u64 	%rd37, %rd13;
	bra.uni 	$L__BB0_38;
$L__BB0_37:
	mov.b32 	%r107, %f41;
	st.global.u8 	[%rd14+1], %r107;
	shr.u32 	%r108, %r107, 8;
	st.global.u8 	[%rd14+2], %r108;
	shr.u32 	%r109, %r107, 16;
	st.global.u8 	[%rd14+3], %r109;
	shr.u32 	%r110, %r107, 24;
	st.global.u8 	[%rd14+4], %r110;
	mov.u64 	%rd37, %rd13;
$L__BB0_38:
	setp.ne.s16 	%p62, %rs73, 255;
	@%p62 bra 	$L__BB0_40;
	max.u32 	%r115, %r122, 1;
	add.s32 	%r122, %r115, -1;
	bra.uni 	$L__BB0_41;
$L__BB0_40:
	max.u32 	%r114, %r122, %r124;
	sub.s32 	%r122, %r114, %r124;
$L__BB0_41:
	and.b16  	%rs85, %rs91, 255;
	setp.ne.s16 	%p63, %rs85, 255;
	@%p63 bra 	$L__BB0_43;
	max.u32 	%r117, %r123, 1;
	add.s32 	%r123, %r117, -1;
	bra.uni 	$L__BB0_44;
$L__BB0_43:
	max.u32 	%r116, %r123, %r124;
	sub.s32 	%r123, %r116, %r124;
$L__BB0_44:
	setp.lt.u64 	%p70, %rd35, %rd19;
	setp.lt.u64 	%p69, %rd36, %rd20;
	or.pred  	%p64, %p70, %p69;
	setp.ne.s32 	%p65, %r122, 0;
	or.pred  	%p66, %p64, %p65;
	setp.ne.s32 	%p67, %r123, 0;
	or.pred  	%p68, %p66, %p67;
	mov.u64 	%rd33, %rd36;
	mov.u64 	%rd34, %rd35;
	@%p68 bra 	$L__BB0_13;
$L__BB0_45:
	ld.param.u64 	%rd31, [Madd2CompressedArraysKernel_param_8];
	cvta.to.global.u64 	%rd29, %rd31;
	st.global.u64 	[%rd29], %rd37;
$L__BB0_46:
	ret;

}


// ===== COMPILED SASS (sm_100) =====

	.target	sm_100

	.elftype	@"ET_EXEC"


//--------------------- .note.nv.tkinfo           --------------------------
	.section	.note.nv.tkinfo,"",@"SHT_NOTE"
	.sectionflags	@"SHF_NOTE_NV_TKINFO"
	.tkinfo
        /*0018*/ 	.word	0x00000002
        /*0030*/ 	.string	""
        /*0030*/ 	.string	"ptxas"
        /*0030*/ 	.string	"Cuda compilation tools, release 13.0, V13.0.88"
        /*0030*/ 	.string	"Build cuda_13.0.r13.0/compiler.36424714_0"
        /*0030*/ 	.string	"-arch sm_100 -m 64 "



//--------------------- .note.nv.cuinfo           --------------------------
	.section	.note.nv.cuinfo,"",@"SHT_NOTE"
	.sectionflags	@"SHF_NOTE_NV_CUINFO"
        /*0018*/ 	.short	0x0002
        /*001a*/ 	.short	0x0064
        /*001c*/ 	.short	0x0082
	.zero		2


//--------------------- .nv.info                  --------------------------
	.section	.nv.info,"",@"SHT_CUDA_INFO"
	.align	4


	//----- nvinfo : EIATTR_REGCOUNT
	.align		4
        /*0000*/ 	.byte	0x04, 0x2f
        /*0002*/ 	.short	(.L_1 - .L_0)
	.align		4
.L_0:
        /*0004*/ 	.word	index@(Madd2CompressedArraysKernel)
        /*0008*/ 	.word	0x0000001c


	//----- nvinfo : EIATTR_FRAME_SIZE
	.align		4
.L_1:
        /*000c*/ 	.byte	0x04, 0x11
        /*000e*/ 	.short	(.L_3 - .L_2)
	.align		4
.L_2:
        /*0010*/ 	.word	index@(Madd2CompressedArraysKernel)
        /*0014*/ 	.word	0x00000000


	//----- nvinfo : EIATTR_MIN_STACK_SIZE
	.align		4
.L_3:
        /*0018*/ 	.byte	0x04, 0x12
        /*001a*/ 	.short	(.L_5 - .L_4)
	.align		4
.L_4:
        /*001c*/ 	.word	index@(Madd2CompressedArraysKernel)
        /*0020*/ 	.word	0x00000000
.L_5:


//--------------------- .nv.compat                --------------------------
	.section	.nv.compat,"",@"SHT_CUDA_COMPAT_INFO"
	.align	4
        /*0000*/ 	.byte	0x02, 0x09, 0x00, 0x00, 0x02, 0x02, 0x01, 0x00, 0x02, 0x05, 0x05, 0x00, 0x03, 0x07, 0x01, 0x01
        /*0010*/ 	.byte	0x02, 0x03, 0x00, 0x00, 0x02, 0x06, 0x01, 0x00, 0x04, 0x0b, 0x08, 0x00, 0x09, 0x00, 0x00, 0x00
        /*0020*/ 	.byte	0x00, 0x00, 0x00, 0x00


//--------------------- .nv.info.Madd2CompressedArraysKernel --------------------------
	.section	.nv.info.Madd2CompressedArraysKernel,"",@"SHT_CUDA_INFO"
	.sectionflags	@""
	.align	4


	//----- nvinfo : EIATTR_CUDA_API_VERSION
	.align		4
        /*0000*/ 	.byte	0x04, 0x37
        /*0002*/ 	.short	(.L_7 - .L_6)
.L_6:
        /*0004*/ 	.word	0x00000082


	//----- nvinfo : EIATTR_KPARAM_INFO
	.align		4
.L_7:
        /*0008*/ 	.byte	0x04, 0x17
        /*000a*/ 	.short	(.L_9 - .L_8)
.L_8:
        /*000c*/ 	.word	0x00000000
        /*0010*/ 	.short	0x0008
        /*0012*/ 	.short	0x0038
        /*0014*/ 	.byte	0x00, 0xf5, 0x21, 0x00


	//----- nvinfo : EIATTR_KPARAM_INFO
	.align		4
.L_9:
        /*0018*/ 	.byte	0x04, 0x17
        /*001a*/ 	.short	(.L_11 - .L_10)
.L_10:
        /*001c*/ 	.word	0x00000000
        /*0020*/ 	.short	0x0007
        /*0022*/ 	.short	0x0034
        /*0024*/ 	.byte	0x00, 0xf0, 0x11, 0x00


	//----- nvinfo : EIATTR_KPARAM_INFO
	.align		4
.L_11:
        /*0028*/ 	.byte	0x04, 0x17
        /*002a*/ 	.short	(.L_13 - .L_12)
.L_12:
        /*002c*/ 	.word	0x00000000
        /*0030*/ 	.short	0x0006
        /*0032*/ 	.short	0x0030
        /*0034*/ 	.byte	0x00, 0xf0, 0x11, 0x00


	//----- nvinfo : EIATTR_KPARAM_INFO
	.align		4
.L_13:
        /*0038*/ 	.byte	0x04, 0x17
        /*003a*/ 	.short	(.L_15 - .L_14)
.L_14:
        /*003c*/ 	.word	0x00000000
        /*0040*/ 	.short	0x0005
        /*0042*/ 	.short	0x0028
        /*0044*/ 	.byte	0x00, 0xf0, 0x21, 0x00


	//----- nvinfo : EIATTR_KPARAM_INFO
	.align		4
.L_15:
        /*0048*/ 	.byte	0x04, 0x17
        /*004a*/ 	.short	(.L_17 - .L_16)
.L_16:
        /*004c*/ 	.word	0x00000000
        /*0050*/ 	.short	0x0004
        /*0052*/ 	.short	0x0020
        /*0054*/ 	.byte	0x00, 0xf5, 0x21, 0x00


	//----- nvinfo : EIATTR_KPARAM_INFO
	.align		4
.L_17:
        /*0058*/ 	.byte	0x04, 0x17
        /*005a*/ 	.short	(.L_19 - .L_18)
.L_18:
        /*005c*/ 	.word	0x00000000
        /*0060*/ 	.short	0x0003
        /*0062*/ 	.short	0x0018
        /*0064*/ 	.byte	0x00, 0xf0, 0x21, 0x00


	//----- nvinfo : EIATTR_KPARAM_INFO
	.align		4
.L_19:
        /*0068*/ 	.byte	0x04, 0x17
        /*006a*/ 	.short	(.L_21 - .L_20)
.L_20:
        /*006c*/ 	.word	0x00000000
        /*0070*/ 	.short	0x0002
        /*0072*/ 	.short	0x0010
        /*0074*/ 	.byte	0x00, 0xf5, 0x21, 0x00


	//----- nvinfo : EIATTR_KPARAM_INFO
	.align		4
.L_21:
        /*0078*/ 	.byte	0x04, 0x17
        /*007a*/ 	.short	(.L_23 - .L_22)
.L_22:
        /*007c*/ 	.word	0x00000000
        /*0080*/ 	.short	0x0001
        /*0082*/ 	.short	0x0008
        /*0084*/ 	.byte	0x00, 0xf0, 0x21, 0x00


	//----- nvinfo : EIATTR_KPARAM_INFO
	.align		4
.L_23:
        /*0088*/ 	.byte	0x04, 0x17
        /*008a*/ 	.short	(.L_25 - .L_24)
.L_24:
        /*008c*/ 	.word	0x00000000
        /*0090*/ 	.short	0x0000
        /*0092*/ 	.short	0x0000
        /*0094*/ 	.byte	0x00, 0xf5, 0x21, 0x00


	//----- nvinfo : EIATTR_SPARSE_MMA_MASK
	.align		4
.L_25:
        /*0098*/ 	.byte	0x03, 0x50
        /*009a*/ 	.short	0x0000


	//----- nvinfo : EIATTR_MAXREG_COUNT
	.align		4
        /*009c*/ 	.byte	0x03, 0x1b
        /*009e*/ 	.short	0x00ff


	//----- nvinfo : EIATTR_MERCURY_ISA_VERSION
	.align		4
        /*00a0*/ 	.byte	0x03, 0x5f
        /*00a2*/ 	.short	0x0101


	//----- nvinfo : EIATTR_VRC_CTA_INIT_COUNT
	.align		4
        /*00a4*/ 	.byte	0x02, 0x4a
	.zero		1
	.zero		1


	//----- nvinfo : EIATTR_EXIT_INSTR_OFFSETS
	.align		4
        /*00a8*/ 	.byte	0x04, 0x1c
        /*00aa*/ 	.short	(.L_27 - .L_26)


	//   ....[0]....
.L_26:
        /*00ac*/ 	.word	0x00000040


	//   ....[1]....
        /*00b0*/ 	.word	0x00001170


	//----- nvinfo : EIATTR_CBANK_PARAM_SIZE
	.align		4
.L_27:
        /*00b4*/ 	.byte	0x03, 0x19
        /*00b6*/ 	.short	0x0040


	//----- nvinfo : EIATTR_PARAM_CBANK
	.align		4
        /*00b8*/ 	.byte	0x04, 0x0a
        /*00ba*/ 	.short	(.L_29 - .L_28)
	.align		4
.L_28:
        /*00bc*/ 	.word	index@(.nv.constant0.Madd2CompressedArraysKernel)
        /*00c0*/ 	.short	0x0380
        /*00c2*/ 	.short	0x0040


	//----- nvinfo : EIATTR_SW_WAR
	.align		4
.L_29:
        /*00c4*/ 	.byte	0x04, 0x36
        /*00c6*/ 	.short	(.L_31 - .L_30)
.L_30:
        /*00c8*/ 	.word	0x00000008
.L_31:


//--------------------- .nv.callgraph             --------------------------
	.section	.nv.callgraph,"",@"SHT_CUDA_CALLGRAPH"
	.align	4
	.sectionentsize	8
	.align		4
        /*0000*/ 	.word	0x00000000
	.align		4
        /*0004*/ 	.word	0xffffffff
	.align		4
        /*0008*/ 	.word	0x00000000
	.align		4
        /*000c*/ 	.word	0xfffffffe
	.align		4
        /*0010*/ 	.word	0x00000000
	.align		4
        /*0014*/ 	.word	0xfffffffd
	.align		4
        /*0018*/ 	.word	0x00000000
	.align		4
        /*001c*/ 	.word	0xfffffffc


//--------------------- .text.Madd2CompressedArraysKernel --------------------------
	.section	.text.Madd2CompressedArraysKernel,"ax",@progbits
	.align	128
        .global         Madd2CompressedArraysKernel
        .type           Madd2CompressedArraysKernel,@function
        .size           Madd2CompressedArraysKernel,(.L_x_15 - Madd2CompressedArraysKernel)
        .other          Madd2CompressedArraysKernel,@"STO_CUDA_ENTRY STV_DEFAULT"
Madd2CompressedArraysKernel:
.text.Madd2CompressedArraysKernel:
[----:B------:R-:W-:Y:S01]  /*0000*/  LDC R1, c[0x0][0x37c] ;  /* 0x0000df00ff017b82 */ /* 0x000fe20000000800 */
[----:B------:R-:W0:Y:S07]  /*0010*/  S2R R0, SR_TID.X ;  /* 0x0000000000007919 */ /* 0x000e2e0000002100 */
[----:B------:R-:W0:Y:S02]  /*0020*/  S2UR UR4, SR_CTAID.X ;  /* 0x00000000000479c3 */ /* 0x000e240000002500 */
[----:B0-----:R-:W-:-:S13]  /*0030*/  LOP3.LUT P0, RZ, R0, UR4, RZ, 0xfc, !PT ;  /* 0x0000000400ff7c12 */ /* 0x001fda000f80fcff */
[----:B------:R-:W-:Y:S05]  /*0040*/  @P0 EXIT ;  /* 0x000000000000094d */ /* 0x000fea0003800000 */
[----:B------:R-:W0:Y:S01]  /*0050*/  LDCU.64 UR6, c[0x0][0x398] ;  /* 0x00007300ff0677ac */ /* 0x000e220008000a00 */
[----:B------:R-:W-:Y:S01]  /*0060*/  IMAD.MOV.U32 R9, RZ, RZ, RZ ;  /* 0x000000ffff097224 */ /* 0x000fe200078e00ff */
[----:B------:R-:W-:Y:S01]  /*0070*/  PRMT R8, RZ, 0x7610, R8 ;  /* 0x00007610ff087816 */ /* 0x000fe20000000008 */
[----:B------:R-:W-:Y:S01]  /*0080*/  IMAD.MOV.U32 R0, RZ, RZ, RZ ;  /* 0x000000ffff007224 */ /* 0x000fe200078e00ff */
[----:B------:R-:W1:Y:S01]  /*0090*/  LDCU.64 UR8, c[0x0][0x358] ;  /* 0x00006b00ff0877ac */ /* 0x000e620008000a00 */
[----:B0-----:R-:W-:-:S04]  /*00a0*/  UISETP.GE.U32.AND UP0, UPT, UR6, 0x5, UPT ;  /* 0x000000050600788c */ /* 0x001fc8000bf06070 */
[----:B------:R-:W-:-:S09]  /*00b0*/  UISETP.GE.U32.AND.EX UP0, UPT, UR7, URZ, UPT, UP0 ;  /* 0x000000ff0700728c */ /* 0x000fd2000bf06100 */
[----:B-1----:R-:W-:Y:S05]  /*00c0*/  BRA.U !UP0, `(.L_x_0) ;  /* 0x00000001085c7547 */ /* 0x002fea000b800000 */
[----:B------:R-:W0:Y:S02]  /*00d0*/  LDC.64 R2, c[0x0][0x390] ;  /* 0x0000e400ff027b82 */ /* 0x000e240000000a00 */
[----:B0-----:R-:W2:Y:S02]  /*00e0*/  LDG.E.U8.CONSTANT R4, desc[UR8][R2.64] ;  /* 0x0000000802047981 */ /* 0x001ea4000c1e9100 */
[----:B--2---:R-:W-:-:S13]  /*00f0*/  ISETP.NE.AND P0, PT, R4, 0xff, PT ;  /* 0x000000ff0400780c */ /* 0x004fda0003f05270 */
[----:B------:R-:W-:Y:S05]  /*0100*/  @!P0 BRA `(.L_x_1) ;  /* 0x0000000000288947 */ /* 0x000fea0003800000 */
[----:B------:R-:W-:-:S13]  /*0110*/  ISETP.NE.AND P0, PT, R4, RZ, PT ;  /* 0x000000ff0400720c */ /* 0x000fda0003f05270 */
[----:B------:R-:W-:Y:S05]  /*0120*/  @P0 BRA `(.L_x_0) ;  /* 0x0000000000440947 */ /* 0x000fea0003800000 */
[----:B------:R-:W2:Y:S04]  /*0130*/  LDG.E.U8.CONSTANT R0, desc[UR8][R2.64+0x1] ;  /* 0x0000010802007981 */ /* 0x000ea8000c1e9100 */
[----:B------:R-:W2:Y:S04]  /*0140*/  LDG.E.U8.CONSTANT R5, desc[UR8][R2.64+0x2] ;  /* 0x0000020802057981 */ /* 0x000ea8000c1e9100 */
[----:B------:R-:W3:Y:S04]  /*0150*/  LDG.E.U8.CONSTANT R7, desc[UR8][R2.64+0x3] ;  /* 0x0000030802077981 */ /* 0x000ee8000c1e9100 */
[----:B------:R-:W4:Y:S01]  /*0160*/  LDG.E.U8.CONSTANT R11, desc[UR8][R2.64+0x4] ;  /* 0x00000408020b7981 */ /* 0x000f22000c1e9100 */
[----:B--2---:R-:W-:-:S04]  /*0170*/  IMAD R0, R5, 0x100, R0 ;  /* 0x0000010005007824 */ /* 0x004fc800078e0200 */
[----:B---3--:R-:W-:-:S04]  /*0180*/  IMAD R0, R7, 0x10000, R0 ;  /* 0x0001000007007824 */ /* 0x008fc800078e0200 */
[----:B----4-:R-:W-:Y:S01]  /*0190*/  IMAD R0, R11, 0x1000000, R0 ;  /* 0x010000000b007824 */ /* 0x010fe200078e0200 */
[----:B------:R-:W-:Y:S06]  /*01a0*/  BRA `(.L_x_0) ;  /* 0x0000000000247947 */ /* 0x000fec0003800000 */
.L_x_1:
[----:B------:R-:W2:Y:S04]  /*01b0*/  LDG.E.U8.CONSTANT R0, desc[UR8][R2.64+0x1] ;  /* 0x0000010802007981 */ /* 0x000ea8000c1e9100 */
[----:B------:R-:W2:Y:S04]  /*01c0*/  LDG.E.U8.CONSTANT R5, desc[UR8][R2.64+0x2] ;  /* 0x0000020802057981 */ /* 0x000ea8000c1e9100 */
[----:B------:R-:W3:Y:S04]  /*01d0*/  LDG.E.U8.CONSTANT R7, desc[UR8][R2.64+0x3] ;  /* 0x0000030802077981 */ /* 0x000ee8000c1e9100 */
[----:B------:R-:W4:Y:S01]  /*01e0*/  LDG.E.U8.CONSTANT R4, desc[UR8][R2.64+0x4] ;  /* 0x0000040802047981 */ /* 0x000f22000c1e9100 */
[----:B------:R-:W-:-:S02]  /*01f0*/  IMAD.MOV.U32 R8, RZ, RZ, 0xff ;  /* 0x000000ffff087424 */ /* 0x000fc400078e00ff */
[----:B--2---:R-:W-:-:S04]  /*0200*/  IMAD R0, R5, 0x100, R0 ;  /* 0x0000010005007824 */ /* 0x004fc800078e0200 */
[----:B---3--:R-:W-:Y:S02]  /*0210*/  IMAD R7, R7, 0x10000, R0 ;  /* 0x0001000007077824 */ /* 0x008fe400078e0200 */
[----:B------:R-:W-:Y:S02]  /*0220*/  IMAD.MOV.U32 R0, RZ, RZ, 0x1 ;  /* 0x00000001ff007424 */ /* 0x000fe400078e00ff */
[----:B----4-:R-:W-:-:S07]  /*0230*/  IMAD R9, R4, 0x1000000, R7 ;  /* 0x0100000004097824 */ /* 0x010fce00078e0207 */
.L_x_0:
[----:B------:R-:W0:Y:S01]  /*0240*/  LDC.64 R14, c[0x0][0x3a8] ;  /* 0x0000ea00ff0e7b82 */ /* 0x000e220000000a00 */
[----:B------:R-:W-:Y:S01]  /*0250*/  PRMT R10, RZ, 0x7610, R10 ;  /* 0x00007610ff0a7816 */ /* 0x000fe2000000000a */
[----:B------:R-:W-:Y:S02]  /*0260*/  IMAD.MOV.U32 R11, RZ, RZ, RZ ;  /* 0x000000ffff0b7224 */ /* 0x000fe400078e00ff */
[----:B------:R-:W-:Y:S01]  /*0270*/  IMAD.MOV.U32 R12, RZ, RZ, RZ ;  /* 0x000000ffff0c7224 */ /* 0x000fe200078e00ff */
[----:B0-----:R-:W-:-:S04]  /*0280*/  ISETP.GE.U32.AND P0, PT, R14, 0x5, PT ;  /* 0x000000050e00780c */ /* 0x001fc80003f06070 */
[----:B------:R-:W-:-:S13]  /*0290*/  ISETP.GE.U32.AND.EX P0, PT, R15, RZ, PT, P0 ;  /* 0x000000ff0f00720c */ /* 0x000fda0003f06100 */
[----:B------:R-:W-:Y:S05]  /*02a0*/  @!P0 BRA `(.L_x_2) ;  /* 0x00000000005c8947 */ /* 0x000fea0003800000 */
        /* <DEDUP_REMOVED lines=14> */
.L_x_3:
[----:B------:R-:W2:Y:S04]  /*0390*/  LDG.E.U8.CONSTANT R4, desc[UR8][R2.64+0x1] ;  /* 0x0000010802047981 */ /* 0x000ea8000c1e9100 */
[----:B------:R-:W2:Y:S04]  /*03a0*/  LDG.E.U8.CONSTANT R5, desc[UR8][R2.64+0x2] ;  /* 0x0000020802057981 */ /* 0x000ea8000c1e9100 */
[----:B------:R-:W3:Y:S04]  /*03b0*/  LDG.E.U8.CONSTANT R7, desc[UR8][R2.64+0x3] ;  /* 0x0000030802077981 */ /* 0x000ee8000c1e9100 */
[----:B------:R-:W4:Y:S01]  /*03c0*/  LDG.E.U8.CONSTANT R13, desc[UR8][R2.64+0x4] ;  /* 0x00000408020d7981 */ /* 0x000f22000c1e9100 */
[----:B------:R-:W-:-:S02]  /*03d0*/  IMAD.MOV.U32 R10, RZ, RZ, 0xff ;  /* 0x000000ffff0a7424 */ /* 0x000fc400078e00ff */
[----:B------:R-:W-:Y:S02]  /*03e0*/  IMAD.MOV.U32 R11, RZ, RZ, 0x1 ;  /* 0x00000001ff0b7424 */ /* 0x000fe400078e00ff */
[----:B--2---:R-:W-:-:S04]  /*03f0*/  IMAD R4, R5, 0x100, R4 ;  /* 0x0000010005047824 */ /* 0x004fc800078e0204 */
[----:B---3--:R-:W-:-:S04]  /*0400*/  IMAD R4, R7, 0x10000, R4 ;  /* 0x0001000007047824 */ /* 0x008fc800078e0204 */
[----:B----4-:R-:W-:-:S07]  /*0410*/  IMAD R12, R13, 0x1000000, R4 ;  /* 0x010000000d0c7824 */ /* 0x010fce00078e0204 */
.L_x_2:
[----:B------:R-:W-:Y:S01]  /*0420*/  LOP3.LUT P0, RZ, R14, UR6, RZ, 0xfc, !PT ;  /* 0x000000060eff7c12 */ /* 0x000fe2000f80fcff */
[----:B------:R-:W-:Y:S01]  /*0430*/  UMOV UR4, URZ ;  /* 0x000000ff00047c82 */ /* 0x000fe20008000000 */
[----:B------:R-:W-:Y:S01]  /*0440*/  ISETP.EQ.AND P1, PT, R11, RZ, PT ;  /* 0x000000ff0b00720c */ /* 0x000fe20003f22270 */
[----:B------:R-:W-:Y:S01]  /*0450*/  UMOV UR5, URZ ;  /* 0x000000ff00057c82 */ /* 0x000fe20008000000 */
[----:B------:R-:W-:-:S04]  /*0460*/  LOP3.LUT P0, RZ, R15, UR7, RZ, 0xfc, P0 ;  /* 0x000000070fff7c12 */ /* 0x000fc8000800fcff */
[----:B------:R-:W-:-:S13]  /*0470*/  ISETP.EQ.AND P0, PT, R0, RZ, !P0 ;  /* 0x000000ff0000720c */ /* 0x000fda0004702270 */
[----:B------:R-:W-:Y:S05]  /*0480*/  @P0 BRA P1, `(.L_x_4) ;  /* 0x0000000c00280947 */ /* 0x000fea0000800000 */
[----:B------:R-:W0:Y:S01]  /*0490*/  LDC.64 R4, c[0x0][0x398] ;  /* 0x0000e600ff047b82 */ /* 0x000e220000000a00 */
[----:B------:R-:W-:Y:S01]  /*04a0*/  UISETP.NE.U32.AND UP0, UPT, UR6, URZ, UPT ;  /* 0x000000ff0600728c */ /* 0x000fe2000bf05070 */
[----:B------:R-:W-:Y:S01]  /*04b0*/  ISETP.NE.U32.AND P0, PT, R14, RZ, PT ;  /* 0x000000ff0e00720c */ /* 0x000fe20003f05070 */
[----:B------:R-:W-:Y:S01]  /*04c0*/  IMAD.MOV.U32 R18, RZ, RZ, RZ ;  /* 0x000000ffff127224 */ /* 0x000fe200078e00ff */
[----:B------:R-:W-:Y:S01]  /*04d0*/  CS2R R6, SRZ ;  /* 0x0000000000067805 */ /* 0x000fe2000001ff00 */
[----:B------:R-:W-:Y:S01]  /*04e0*/  UISETP.NE.AND.EX UP0, UPT, UR7, URZ, UPT, UP0 ;  /* 0x000000ff0700728c */ /* 0x000fe2000bf05300 */
[----:B------:R-:W-:Y:S01]  /*04f0*/  ISETP.NE.AND.EX P0, PT, R15, RZ, PT, P0 ;  /* 0x000000ff0f00720c */ /* 0x000fe20003f05300 */
[----:B------:R-:W-:Y:S01]  /*0500*/  IMAD.MOV.U32 R17, RZ, RZ, RZ ;  /* 0x000000ffff117224 */ /* 0x000fe200078e00ff */
[----:B------:R-:W1:Y:S01]  /*0510*/  LDC.64 R2, c[0x0][0x3a8] ;  /* 0x0000ea00ff027b82 */ /* 0x000e620000000a00 */
[----:B------:R-:W-:Y:S01]  /*0520*/  IMAD.MOV.U32 R13, RZ, RZ, RZ ;  /* 0x000000ffff0d7224 */ /* 0x000fe200078e00ff */
[----:B------:R-:W2:Y:S01]  /*0530*/  LDCU.64 UR18, c[0x0][0x398] ;  /* 0x00007300ff1277ac */ /* 0x000ea20008000a00 */
[----:B------:R-:W-:Y:S01]  /*0540*/  PLOP3.LUT P1, PT, PT, PT, UP0, 0x80, 0x8 ;  /* 0x000000000008781c */ /* 0x000fe20003f2f008 */
[----:B------:R-:W-:Y:S01]  /*0550*/  IMAD.MOV.U32 R14, RZ, RZ, RZ ;  /* 0x000000ffff0e7224 */ /* 0x000fe200078e00ff */
[----:B------:R-:W3:Y:S01]  /*0560*/  LDCU.64 UR20, c[0x0][0x3a8] ;  /* 0x00007500ff1477ac */ /* 0x000ee20008000a00 */
[----:B------:R-:W4:Y:S01]  /*0570*/  LDCU.64 UR10, c[0x0][0x390] ;  /* 0x00007200ff0a77ac */ /* 0x000f220008000a00 */
[----:B------:R-:W0:Y:S01]  /*0580*/  LDCU.64 UR12, c[0x0][0x3a0] ;  /* 0x00007400ff0c77ac */ /* 0x000e220008000a00 */
[----:B------:R-:W0:Y:S01]  /*0590*/  LDCU.64 UR14, c[0x0][0x388] ;  /* 0x00007100ff0e77ac */ /* 0x000e220008000a00 */
[----:B------:R-:W0:Y:S01]  /*05a0*/  LDCU.64 UR16, c[0x0][0x380] ;  /* 0x00007000ff1077ac */ /* 0x000e220008000a00 */
[----:B------:R-:W-:Y:S01]  /*05b0*/  UMOV UR4, URZ ;  /* 0x000000ff00047c82 */ /* 0x000fe20008000000 */
[----:B------:R-:W-:-:S05]  /*05c0*/  UMOV UR5, URZ ;  /* 0x000000ff00057c82 */ /* 0x000fca0008000000 */
.L_x_13:
[----:B------:R-:W-:-:S13]  /*05d0*/  ISETP.NE.OR P1, PT, R0, RZ, !P1 ;  /* 0x000000ff0000720c */ /* 0x000fda0004f25670 */
[----:B------:R-:W-:Y:S05]  /*05e0*/  @P1 BRA `(.L_x_5) ;  /* 0x0000000000981947 */ /* 0x000fea0003800000 */
[C---:B------:R-:W-:Y:S01]  /*05f0*/  IADD3 R0, P1, PT, R6.reuse, 0xa, RZ ;  /* 0x0000000a06007810 */ /* 0x040fe20007f3e0ff */
[----:B------:R-:W-:Y:S01]  /*0600*/  IMAD.MOV.U32 R9, RZ, RZ, RZ ;  /* 0x000000ffff097224 */ /* 0x000fe200078e00ff */
[----:B------:R-:W-:Y:S02]  /*0610*/  IADD3 R13, P3, PT, R6, 0x5, RZ ;  /* 0x00000005060d7810 */ /* 0x000fe40007f7e0ff */
[----:B--2---:R-:W-:Y:S01]  /*0620*/  ISETP.GT.U32.AND P2, PT, R0, UR18, PT ;  /* 0x0000001200007c0c */ /* 0x004fe2000bf44070 */
[--C-:B------:R-:W-:Y:S01]  /*0630*/  IMAD.X R0, RZ, RZ, R7.reuse, P1 ;  /* 0x000000ffff007224 */ /* 0x100fe200008e0607 */
[----:B------:R-:W-:Y:S01]  /*0640*/  ISETP.GE.U32.AND P1, PT, R13, UR18, PT ;  /* 0x000000120d007c0c */ /* 0x000fe2000bf26070 */
[----:B------:R-:W-:Y:S01]  /*0650*/  IMAD.X R14, RZ, RZ, R7, P3 ;  /* 0x000000ffff0e7224 */ /* 0x000fe200018e0607 */
[----:B------:R-:W-:Y:S02]  /*0660*/  PRMT R8, RZ, 0x7610, R8 ;  /* 0x00007610ff087816 */ /* 0x000fe40000000008 */
[----:B------:R-:W-:Y:S01]  /*0670*/  ISETP.GT.U32.AND.EX P2, PT, R0, UR19, PT, P2 ;  /* 0x0000001300007c0c */ /* 0x000fe2000bf44120 */
[----:B------:R-:W-:-:S03]  /*0680*/  IMAD.MOV.U32 R0, RZ, RZ, RZ ;  /* 0x000000ffff007224 */ /* 0x000fc600078e00ff */
[----:B------:R-:W-:-:S13]  /*0690*/  ISETP.GE.U32.OR.EX P1, PT, R14, UR19, P2, P1 ;  /* 0x000000130e007c0c */ /* 0x000fda0009726510 */
[----:B------:R-:W-:Y:S05]  /*06a0*/  @P1 BRA `(.L_x_5) ;  /* 0x0000000000681947 */ /* 0x000fea0003800000 */
[----:B----4-:R-:W-:-:S04]  /*06b0*/  IADD3 R6, P1, PT, R6, UR10, RZ ;  /* 0x0000000a06067c10 */ /* 0x010fc8000ff3e0ff */
[----:B------:R-:W-:-:S05]  /*06c0*/  IADD3.X R7, PT, PT, R7, UR11, RZ, P1, !PT ;  /* 0x0000000b07077c10 */ /* 0x000fca0008ffe4ff */
[----:B------:R-:W2:Y:S02]  /*06d0*/  LDG.E.U8.CONSTANT R9, desc[UR8][R6.64+0x5] ;  /* 0x0000050806097981 */ /* 0x000ea4000c1e9100 */
[----:B--2---:R-:W-:-:S13]  /*06e0*/  ISETP.NE.AND P1, PT, R9, 0xff, PT ;  /* 0x000000ff0900780c */ /* 0x004fda0003f25270 */
[----:B------:R-:W-:Y:S05]  /*06f0*/  @!P1 BRA `(.L_x_6) ;  /* 0x0000000000309947 */ /* 0x000fea0003800000 */
[----:B------:R-:W-:Y:S01]  /*0700*/  ISETP.NE.AND P1, PT, R9, RZ, PT ;  /* 0x000000ff0900720c */ /* 0x000fe20003f25270 */
[----:B------:R-:W-:-:S12]  /*0710*/  IMAD.MOV.U32 R9, RZ, RZ, RZ ;  /* 0x000000ffff097224 */ /* 0x000fd800078e00ff */
[----:B------:R-:W-:Y:S05]  /*0720*/  @P1 BRA `(.L_x_5) ;  /* 0x0000000000481947 */ /* 0x000fea0003800000 */
[----:B------:R-:W2:Y:S04]  /*0730*/  LDG.E.U8.CONSTANT R0, desc[UR8][R6.64+0x6] ;  /* 0x0000060806007981 */ /* 0x000ea8000c1e9100 */
[----:B------:R-:W2:Y:S04]  /*0740*/  LDG.E.U8.CONSTANT R9, desc[UR8][R6.64+0x7] ;  /* 0x0000070806097981 */ /* 0x000ea8000c1e9100 */
[----:B------:R-:W4:Y:S04]  /*0750*/  LDG.E.U8.CONSTANT R15, desc[UR8][R6.64+0x8] ;  /* 0x00000808060f7981 */ /* 0x000f28000c1e9100 */
[----:B------:R-:W5:Y:S01]  /*0760*/  LDG.E.U8.CONSTANT R19, desc[UR8][R6.64+0x9] ;  /* 0x0000090806137981 */ /* 0x000f62000c1e9100 */
[----:B--2---:R-:W-:-:S02]  /*0770*/  IMAD R0, R9, 0x100, R0 ;  /* 0x0000010009007824 */ /* 0x004fc400078e0200 */
[----:B------:R-:W-:Y:S02]  /*0780*/  IMAD.MOV.U32 R9, RZ, RZ, RZ ;  /* 0x000000ffff097224 */ /* 0x000fe400078e00ff */
[----:B----4-:R-:W-:-:S04]  /*0790*/  IMAD R0, R15, 0x10000, R0 ;  /* 0x000100000f007824 */ /* 0x010fc800078e0200 */
[----:B-----5:R-:W-:Y:S01]  /*07a0*/  IMAD R0, R19, 0x1000000, R0 ;  /* 0x0100000013007824 */ /* 0x020fe200078e0200 */
[----:B------:R-:W-:Y:S06]  /*07b0*/  BRA `(.L_x_5) ;  /* 0x0000000000247947 */ /* 0x000fec0003800000 */
.L_x_6:
[----:B------:R-:W2:Y:S04]  /*07c0*/  LDG.E.U8.CONSTANT R0, desc[UR8][R6.64+0x6] ;  /* 0x0000060806007981 */ /* 0x000ea8000c1e9100 */
[----:B------:R-:W2:Y:S04]  /*07d0*/  LDG.E.U8.CONSTANT R9, desc[UR8][R6.64+0x7] ;  /* 0x0000070806097981 */ /* 0x000ea8000c1e9100 */
[----:B------:R-:W4:Y:S04]  /*07e0*/  LDG.E.U8.CONSTANT R15, desc[UR8][R6.64+0x8] ;  /* 0x00000808060f7981 */ /* 0x000f28000c1e9100 */
[----:B------:R-:W5:Y:S01]  /*07f0*/  LDG.E.U8.CONSTANT R16, desc[UR8][R6.64+0x9] ;  /* 0x0000090806107981 */ /* 0x000f62000c1e9100 */
[----:B------:R-:W-:-:S02]  /*0800*/  IMAD.MOV.U32 R8, RZ, RZ, 0xff ;  /* 0x000000ffff087424 */ /* 0x000fc400078e00ff */
[----:B--2---:R-:W-:-:S04]  /*0810*/  IMAD R0, R9, 0x100, R0 ;  /* 0x0000010009007824 */ /* 0x004fc800078e0200 */
[----:B----4-:R-:W-:Y:S02]  /*0820*/  IMAD R15, R15, 0x10000, R0 ;  /* 0x000100000f0f7824 */ /* 0x010fe400078e0200 */
[----:B------:R-:W-:Y:S02]  /*0830*/  IMAD.MOV.U32 R0, RZ, RZ, 0x1 ;  /* 0x00000001ff007424 */ /* 0x000fe400078e00ff */
[----:B-----5:R-:W-:-:S07]  /*0840*/  IMAD R9, R16, 0x1000000, R15 ;  /* 0x0100000010097824 */ /* 0x020fce00078e020f */
.L_x_5:
[----:B------:R-:W-:Y:S01]  /*0850*/  ISETP.NE.OR P0, PT, R11, RZ, !P0 ;  /* 0x000000ff0b00720c */ /* 0x000fe20004705670 */
[----:B------:R-:W-:Y:S02]  /*0860*/  IMAD.MOV.U32 R15, RZ, RZ, R18 ;  /* 0x000000ffff0f7224 */ /* 0x000fe400078e0012 */
[----:B------:R-:W-:-:S10]  /*0870*/  IMAD.MOV.U32 R16, RZ, RZ, R17 ;  /* 0x000000ffff107224 */ /* 0x000fd400078e0011 */
[----:B------:R-:W-:Y:S05]  /*0880*/  @P0 BRA `(.L_x_7) ;  /* 0x00000000009c0947 */ /* 0x000fea0003800000 */
[C---:B------:R-:W-:Y:S01]  /*0890*/  IADD3 R6, P1, PT, R18.reuse, 0xa, RZ ;  /* 0x0000000a12067810 */ /* 0x040fe20007f3e0ff */
[----:B------:R-:W-:Y:S01]  /*08a0*/  IMAD.MOV.U32 R11, RZ, RZ, RZ ;  /* 0x000000ffff0b7224 */ /* 0x000fe200078e00ff */
[----:B------:R-:W-:Y:S01]  /*08b0*/  IADD3 R15, P2, PT, R18, 0x5, RZ ;  /* 0x00000005120f7810 */ /* 0x000fe20007f5e0ff */
[----:B------:R-:W-:Y:S01]  /*08c0*/  IMAD.MOV.U32 R12, RZ, RZ, RZ ;  /* 0x000000ffff0c7224 */ /* 0x000fe200078e00ff */
[----:B---3--:R-:W-:Y:S01]  /*08d0*/  ISETP.GT.U32.AND P0, PT, R6, UR20, PT ;  /* 0x0000001406007c0c */ /* 0x008fe2000bf04070 */
[--C-:B------:R-:W-:Y:S01]  /*08e0*/  IMAD.X R6, RZ, RZ, R17.reuse, P1 ;  /* 0x000000ffff067224 */ /* 0x100fe200008e0611 */
[----:B------:R-:W-:Y:S01]  /*08f0*/  ISETP.GE.U32.AND P1, PT, R15, UR20, PT ;  /* 0x000000140f007c0c */ /* 0x000fe2000bf26070 */
[----:B------:R-:W-:Y:S01]  /*0900*/  IMAD.X R16, RZ, RZ, R17, P2 ;  /* 0x000000ffff107224 */ /* 0x000fe200010e0611 */
[----:B------:R-:W-:Y:S02]  /*0910*/  PRMT R10, RZ, 0x7610, R10 ;  /* 0x00007610ff0a7816 */ /* 0x000fe4000000000a */
[----:B------:R-:W-:-:S04]  /*0920*/  ISETP.GT.U32.AND.EX P0, PT, R6, UR21, PT, P0 ;  /* 0x0000001506007c0c */ /* 0x000fc8000bf04100 */
[----:B------:R-:W-:-:S13]  /*0930*/  ISETP.GE.U32.OR.EX P0, PT, R16, UR21, P0, P1 ;  /* 0x0000001510007c0c */ /* 0x000fda0008706510 */
[----:B------:R-:W-:Y:S05]  /*0940*/  @P0 BRA `(.L_x_7) ;  /* 0x00000000006c0947 */ /* 0x000fea0003800000 */
[----:B0-----:R-:W-:-:S04]  /*0950*/  IADD3 R6, P0, PT, R18, UR12, RZ ;  /* 0x0000000c12067c10 */ /* 0x001fc8000ff1e0ff */
[----:B------:R-:W-:-:S05]  /*0960*/  IADD3.X R7, PT, PT, R17, UR13, RZ, P0, !PT ;  /* 0x0000000d11077c10 */ /* 0x000fca00087fe4ff */
[----:B------:R-:W3:Y:S02]  /*0970*/  LDG.E.U8.CONSTANT R12, desc[UR8][R6.64+0x5] ;  /* 0x00000508060c7981 */ /* 0x000ee4000c1e9100 */
[----:B---3--:R-:W-:-:S13]  /*0980*/  ISETP.NE.AND P0, PT, R12, 0xff, PT ;  /* 0x000000ff0c00780c */ /* 0x008fda0003f05270 */
[----:B------:R-:W-:Y:S05]  /*0990*/  @!P0 BRA `(.L_x_8) ;  /* 0x0000000000308947 */ /* 0x000fea0003800000 */
[----:B------:R-:W-:Y:S01]  /*09a0*/  ISETP.NE.AND P0, PT, R12, RZ, PT ;  /* 0x000000ff0c00720c */ /* 0x000fe20003f05270 */
[----:B------:R-:W-:-:S12]  /*09b0*/  IMAD.MOV.U32 R12, RZ, RZ, RZ ;  /* 0x000000ffff0c7224 */ /* 0x000fd800078e00ff */
[----:B------:R-:W-:Y:S05]  /*09c0*/  @P0 BRA `(.L_x_7) ;  /* 0x00000000004c0947 */ /* 0x000fea0003800000 */
[----:B------:R-:W3:Y:S04]  /*09d0*/  LDG.E.U8.CONSTANT R11, desc[UR8][R6.64+0x6] ;  /* 0x00000608060b7981 */ /* 0x000ee8000c1e9100 */
[----:B------:R-:W3:Y:S04]  /*09e0*/  LDG.E.U8.CONSTANT R12, desc[UR8][R6.64+0x7] ;  /* 0x00000708060c7981 */ /* 0x000ee8000c1e9100 */
[----:B------:R-:W5:Y:S04]  /*09f0*/  LDG.E.U8.CONSTANT R18, desc[UR8][R6.64+0x8] ;  /* 0x0000080806127981 */ /* 0x000f68000c1e9100 */
[----:B------:R-:W2:Y:S01]  /*0a00*/  LDG.E.U8.CONSTANT R20, desc[UR8][R6.64+0x9] ;  /* 0x0000090806147981 */ /* 0x000ea2000c1e9100 */
[----:B---3--:R-:W-:-:S02]  /*0a10*/  IMAD R11, R12, 0x100, R11 ;  /* 0x000001000c0b7824 */ /* 0x008fc400078e020b */
[----:B------:R-:W-:Y:S02]  /*0a20*/  IMAD.MOV.U32 R12, RZ, RZ, RZ ;  /* 0x000000ffff0c7224 */ /* 0x000fe400078e00ff */
[----:B-----5:R-:W-:-:S04]  /*0a30*/  IMAD R11, R18, 0x10000, R11 ;  /* 0x00010000120b7824 */ /* 0x020fc800078e020b */
[----:B--2---:R-:W-:Y:S01]  /*0a40*/  IMAD R11, R20, 0x1000000, R11 ;  /* 0x01000000140b7824 */ /* 0x004fe200078e020b */
[----:B------:R-:W-:Y:S06]  /*0a50*/  BRA `(.L_x_7) ;  /* 0x0000000000287947 */ /* 0x000fec0003800000 */
.L_x_8:
[----:B------:R-:W3:Y:S04]  /*0a60*/  LDG.E.U8.CONSTANT R10, desc[UR8][R6.64+0x6] ;  /* 0x00000608060a7981 */ /* 0x000ee8000c1e9100 */
[----:B------:R-:W3:Y:S04]  /*0a70*/  LDG.E.U8.CONSTANT R11, desc[UR8][R6.64+0x7] ;  /* 0x00000708060b7981 */ /* 0x000ee8000c1e9100 */
[----:B------:R-:W5:Y:S04]  /*0a80*/  LDG.E.U8.CONSTANT R17, desc[UR8][R6.64+0x8] ;  /* 0x0000080806117981 */ /* 0x000f68000c1e9100 */
[----:B------:R-:W2:Y:S01]  /*0a90*/  LDG.E.U8.CONSTANT R12, desc[UR8][R6.64+0x9] ;  /* 0x00000908060c7981 */ /* 0x000ea2000c1e9100 */
[----:B------:R-:W-:-:S02]  /*0aa0*/  IMAD.MOV.U32 R18, RZ, RZ, 0xff ;  /* 0x000000ffff127424 */ /* 0x000fc400078e00ff */
[----:B---3--:R-:W-:Y:S02]  /*0ab0*/  IMAD R10, R11, 0x100, R10 ;  /* 0x000001000b0a7824 */ /* 0x008fe400078e020a */
[----:B------:R-:W-:Y:S02]  /*0ac0*/  IMAD.MOV.U32 R11, RZ, RZ, 0x1 ;  /* 0x00000001ff0b7424 */ /* 0x000fe400078e00ff */
[--C-:B-----5:R-:W-:Y:S01]  /*0ad0*/  IMAD R17, R17, 0x10000, R10.reuse ;  /* 0x0001000011117824 */ /* 0x120fe200078e020a */
[----:B------:R-:W-:-:S03]  /*0ae0*/  PRMT R10, R18, 0x7610, R10 ;  /* 0x00007610120a7816 */ /* 0x000fc6000000000a */
[----:B--2---:R-:W-:-:S07]  /*0af0*/  IMAD R12, R12, 0x1000000, R17 ;  /* 0x010000000c0c7824 */ /* 0x004fce00078e0211 */
.L_x_7:
[----:B-1----:R-:W-:Y:S02]  /*0b00*/  ISETP.GE.U32.AND P0, PT, R15, R2, PT ;  /* 0x000000020f00720c */ /* 0x002fe40003f06070 */
[----:B0-----:R-:W-:Y:S02]  /*0b10*/  ISETP.GE.U32.AND P1, PT, R13, R4, PT ;  /* 0x000000040d00720c */ /* 0x001fe40003f26070 */
[----:B------:R-:W-:Y:S02]  /*0b20*/  ISETP.GE.U32.AND.EX P0, PT, R16, R3, PT, P0 ;  /* 0x000000031000720c */ /* 0x000fe40003f06100 */
[----:B------:R-:W-:Y:S02]  /*0b30*/  LOP3.LUT P2, RZ, R0, R11, RZ, 0xfc, !PT ;  /* 0x0000000b00ff7212 */ /* 0x000fe4000784fcff */
[----:B------:R-:W-:-:S13]  /*0b40*/  ISETP.GE.U32.AND.EX P0, PT, R14, R5, P0, P1 ;  /* 0x000000050e00720c */ /* 0x000fda0000706110 */
[----:B------:R-:W-:Y:S05]  /*0b50*/  @!P2 BRA P0, `(.L_x_4) ;  /* 0x000000040074a947 */ /* 0x000fea0000000000 */
[----:B------:R-:W-:Y:S02]  /*0b60*/  ISETP.NE.AND P0, PT, R0, RZ, PT ;  /* 0x000000ff0000720c */ /* 0x000fe40003f05270 */
[----:B------:R-:W-:Y:S02]  /*0b70*/  ISETP.NE.AND P1, PT, R11, RZ, PT ;  /* 0x000000ff0b00720c */ /* 0x000fe40003f25270 */
[----:B------:R-:W-:Y:S02]  /*0b80*/  LOP3.LUT P2, R20, R8, 0xff, RZ, 0xc0, !PT ;  /* 0x000000ff08147812 */ /* 0x000fe4000784c0ff */
[----:B------:R-:W-:Y:S02]  /*0b90*/  LOP3.LUT P3, R22, R10, 0xff, RZ, 0xc0, !PT ;  /* 0x000000ff0a167812 */ /* 0x000fe4000786c0ff */
[----:B------:R-:W-:Y:S02]  /*0ba0*/  SEL R7, RZ, 0x1, !P0 ;  /* 0x00000001ff077807 */ /* 0x000fe40004000000 */
[----:B------:R-:W-:-:S02]  /*0bb0*/  SEL R6, RZ, 0x1, !P1 ;  /* 0x00000001ff067807 */ /* 0x000fc40004800000 */
[----:B------:R-:W-:Y:S02]  /*0bc0*/  SEL R7, R0, R7, !P2 ;  /* 0x0000000700077207 */ /* 0x000fe40005000000 */
[----:B------:R-:W-:-:S04]  /*0bd0*/  SEL R6, R11, R6, !P3 ;  /* 0x000000060b067207 */ /* 0x000fc80005800000 */
[----:B------:R-:W-:-:S04]  /*0be0*/  VIMNMX.U32 R17, PT, PT, R7, R6, PT ;  /* 0x0000000607117248 */ /* 0x000fc80003fe0000 */
[----:B------:R-:W-:-:S13]  /*0bf0*/  ISETP.NE.AND P0, PT, R17, RZ, PT ;  /* 0x000000ff1100720c */ /* 0x000fda0003f05270 */
[----:B------:R-:W-:Y:S05]  /*0c00*/  @P0 BRA `(.L_x_9) ;  /* 0x00000000001c0947 */ /* 0x000fea0003800000 */
[----:B------:R-:W-:Y:S01]  /*0c10*/  ISETP.NE.AND P0, PT, R11, RZ, PT ;  /* 0x000000ff0b00720c */ /* 0x000fe20003f05270 */
[----:B------:R-:W-:Y:S01]  /*0c20*/  IMAD.MOV.U32 R17, RZ, RZ, R7 ;  /* 0x000000ffff117224 */ /* 0x000fe200078e0007 */
[----:B------:R-:W-:-:S13]  /*0c30*/  ISETP.NE.AND P1, PT, R0, RZ, PT ;  /* 0x000000ff0000720c */ /* 0x000fda0003f25270 */
[----:B------:R-:W-:Y:S05]  /*0c40*/  @!P0 BRA P1, `(.L_x_9) ;  /* 0x00000000000c8947 */ /* 0x000fea0000800000 */
[----:B------:R-:W-:-:S13]  /*0c50*/  ISETP.NE.OR P0, PT, R0, RZ, !P0 ;  /* 0x000000ff0000720c */ /* 0x000fda0004705670 */
[----:B------:R-:W-:Y:S05]  /*0c60*/  @P0 BRA `(.L_x_4) ;  /* 0x0000000400300947 */ /* 0x000fea0003800000 */
[----:B------:R-:W-:-:S07]  /*0c70*/  IMAD.MOV.U32 R17, RZ, RZ, R6 ;  /* 0x000000ffff117224 */ /* 0x000fce00078e0006 */
.L_x_9:
[----:B------:R-:W-:Y:S01]  /*0c80*/  ISETP.NE.AND P0, PT, R20, RZ, PT ;  /* 0x000000ff1400720c */ /* 0x000fe20003f05270 */
[----:B------:R-:W-:Y:S01]  /*0c90*/  UIADD3 UR6, UP0, UPT, UR4, 0x5, URZ ;  /* 0x0000000504067890 */ /* 0x000fe2000ff1e0ff */
[----:B------:R-:W-:Y:S02]  /*0ca0*/  IMAD.MOV.U32 R21, RZ, RZ, 0xff ;  /* 0x000000ffff157424 */ /* 0x000fe400078e00ff */
[----:B------:R-:W-:Y:S01]  /*0cb0*/  ISETP.EQ.OR P1, PT, R22, RZ, !P0 ;  /* 0x000000ff1600720c */ /* 0x000fe20004722670 */
[----:B------:R-:W-:Y:S02]  /*0cc0*/  UIADD3.X UR7, UPT, UPT, URZ, UR5, URZ, UP0, !UPT ;  /* 0x00000005ff077290 */ /* 0x000fe400087fe4ff */
[----:B------:R-:W-:-:S04]  /*0cd0*/  UISETP.GT.U32.AND UP0, UPT, UR6, UR14, UPT ;  /* 0x0000000e0600728c */ /* 0x000fc8000bf04070 */
[----:B------:R-:W-:-:S06]  /*0ce0*/  UISETP.GT.U32.AND.EX UP0, UPT, UR7, UR15, UPT, UP0 ;  /* 0x0000000f0700728c */ /* 0x000fcc000bf04100 */
[----:B------:R-:W0:Y:S02]  /*0cf0*/  @!P1 LDC.64 R6, c[0x0][0x3b0] ;  /* 0x0000ec00ff069b82 */ /* 0x000e240000000a00 */
[----:B0-----:R-:W-:-:S04]  /*0d00*/  @!P1 FMUL R18, R12, R7 ;  /* 0x000000070c129220 */ /* 0x001fc80000400000 */
[----:B------:R-:W-:Y:S01]  /*0d10*/  @!P1 FFMA R19, R9, R6, R18 ;  /* 0x0000000609139223 */ /* 0x000fe20000000012 */
[----:B------:R-:W-:Y:S06]  /*0d20*/  @!P1 BRA `(.L_x_10) ;  /* 0x00000000002c9947 */ /* 0x000fec0003800000 */
[C---:B------:R-:W-:Y:S01]  /*0d30*/  ISETP.NE.OR P0, PT, R22.reuse, RZ, !P0 ;  /* 0x000000ff1600720c */ /* 0x040fe20004705670 */
[----:B------:R-:W-:Y:S01]  /*0d40*/  IMAD.MOV.U32 R21, RZ, RZ, 0xff ;  /* 0x000000ffff157424 */ /* 0x000fe200078e00ff */
[----:B------:R-:W-:-:S11]  /*0d50*/  ISETP.NE.AND P1, PT, R22, RZ, PT ;  /* 0x000000ff1600720c */ /* 0x000fd60003f25270 */
[----:B------:R-:W0:Y:S01]  /*0d60*/  @P0 LDC R7, c[0x0][0x3b4] ;  /* 0x0000ed00ff070b82 */ /* 0x000e220000000800 */
[----:B------:R-:W-:-:S04]  /*0d70*/  @P0 ISETP.EQ.AND P1, PT, R20, RZ, P1 ;  /* 0x000000ff1400020c */ /* 0x000fc80000f22270 */
[----:B------:R-:W-:-:S03]  /*0d80*/  @P0 SEL R18, RZ, 0xffffffff, !P1 ;  /* 0xffffffffff120807 */ /* 0x000fc60004800000 */
[----:B------:R-:W1:Y:S01]  /*0d90*/  @!P0 LDC R6, c[0x0][0x3b0] ;  /* 0x0000ec00ff068b82 */ /* 0x000e620000000800 */
[----:B------:R-:W-:Y:S01]  /*0da0*/  @P0 PRMT R21, R18, 0x7610, R21 ;  /* 0x0000761012150816 */ /* 0x000fe20000000015 */
[----:B0-----:R-:W-:Y:S01]  /*0db0*/  @P0 FMUL R7, R12, R7 ;  /* 0x000000070c070220 */ /* 0x001fe20000400000 */
[----:B-1----:R-:W-:-:S04]  /*0dc0*/  @!P0 FMUL R19, R9, R6 ;  /* 0x0000000609138220 */ /* 0x002fc80000400000 */
[----:B------:R-:W-:-:S07]  /*0dd0*/  @P0 FSEL R19, R7, RZ, P1 ;  /* 0x000000ff07130208 */ /* 0x000fce0000800000 */
.L_x_10:
[----:B------:R-:W-:Y:S05]  /*0de0*/  BRA.U UP0, `(.L_x_11) ;  /* 0x0000000100687547 */ /* 0x000fea000b800000 */
[----:B------:R-:W-:Y:S01]  /*0df0*/  UIADD3 UR4, UP0, UPT, UR4, UR16, URZ ;  /* 0x0000001004047290 */ /* 0x000fe2000ff1e0ff */
[----:B------:R-:W-:-:S03]  /*0e00*/  LOP3.LUT P0, RZ, R21, 0xff, RZ, 0xc0, !PT ;  /* 0x000000ff15ff7812 */ /* 0x000fc6000780c0ff */
[----:B------:R-:W-:Y:S02]  /*0e10*/  UIADD3.X UR5, UPT, UPT, UR5, UR17, URZ, UP0, !UPT ;  /* 0x0000001105057290 */ /* 0x000fe400087fe4ff */
[----:B------:R-:W-:-:S04]  /*0e20*/  IMAD.U32 R6, RZ, RZ, UR4 ;  /* 0x00000004ff067e24 */ /* 0x000fc8000f8e00ff */
[----:B------:R-:W-:-:S05]  /*0e30*/  IMAD.U32 R7, RZ, RZ, UR5 ;  /* 0x00000005ff077e24 */ /* 0x000fca000f8e00ff */
[----:B------:R0:W-:Y:S01]  /*0e40*/  STG.E.U8 desc[UR8][R6.64], R21 ;  /* 0x0000001506007986 */ /* 0x0001e2000c101108 */
[----:B------:R-:W-:Y:S05]  /*0e50*/  @P0 BRA `(.L_x_12) ;  /* 0x0000000000280947 */ /* 0x000fea0003800000 */
[--C-:B------:R-:W-:Y:S01]  /*0e60*/  SHF.R.U32.HI R19, RZ, 0x8, R17.reuse ;  /* 0x00000008ff137819 */ /* 0x100fe20000011611 */
[----:B------:R1:W-:Y:S01]  /*0e70*/  STG.E.U8 desc[UR8][R6.64+0x1], R17 ;  /* 0x0000011106007986 */ /* 0x0003e2000c101108 */
[--C-:B0-----:R-:W-:Y:S01]  /*0e80*/  SHF.R.U32.HI R21, RZ, 0x10, R17.reuse ;  /* 0x00000010ff157819 */ /* 0x101fe20000011611 */
[----:B------:R-:W-:Y:S01]  /*0e90*/  UMOV UR4, UR6 ;  /* 0x0000000600047c82 */ /* 0x000fe20008000000 */
[----:B------:R-:W-:Y:S01]  /*0ea0*/  SHF.R.U32.HI R23, RZ, 0x18, R17 ;  /* 0x00000018ff177819 */ /* 0x000fe20000011611 */
[----:B------:R1:W-:Y:S01]  /*0eb0*/  STG.E.U8 desc[UR8][R6.64+0x2], R19 ;  /* 0x0000021306007986 */ /* 0x0003e2000c101108 */
[----:B------:R-:W-:-:S03]  /*0ec0*/  UMOV UR5, UR7 ;  /* 0x0000000700057c82 */ /* 0x000fc60008000000 */
[----:B------:R1:W-:Y:S04]  /*0ed0*/  STG.E.U8 desc[UR8][R6.64+0x3], R21 ;  /* 0x0000031506007986 */ /* 0x0003e8000c101108 */
[----:B------:R1:W-:Y:S01]  /*0ee0*/  STG.E.U8 desc[UR8][R6.64+0x4], R23 ;  /* 0x0000041706007986 */ /* 0x0003e2000c101108 */
[----:B------:R-:W-:Y:S05]  /*0ef0*/  BRA `(.L_x_11) ;  /* 0x0000000000247947 */ /* 0x000fea0003800000 */
.L_x_12:
[--C-:B0-----:R-:W-:Y:S01]  /*0f00*/  SHF.R.U32.HI R21, RZ, 0x8, R19.reuse ;  /* 0x00000008ff157819 */ /* 0x101fe20000011613 */
[----:B------:R0:W-:Y:S01]  /*0f10*/  STG.E.U8 desc[UR8][R6.64+0x1], R19 ;  /* 0x0000011306007986 */ /* 0x0001e2000c101108 */
[--C-:B------:R-:W-:Y:S01]  /*0f20*/  SHF.R.U32.HI R23, RZ, 0x10, R19.reuse ;  /* 0x00000010ff177819 */ /* 0x100fe20000011613 */
[----:B------:R-:W-:Y:S01]  /*0f30*/  UMOV UR4, UR6 ;  /* 0x0000000600047c82 */ /* 0x000fe20008000000 */
[----:B------:R-:W-:Y:S01]  /*0f40*/  SHF.R.U32.HI R25, RZ, 0x18, R19 ;  /* 0x00000018ff197819 */ /* 0x000fe20000011613 */
[----:B------:R0:W-:Y:S01]  /*0f50*/  STG.E.U8 desc[UR8][R6.64+0x2], R21 ;  /* 0x0000021506007986 */ /* 0x0001e2000c101108 */
[----:B------:R-:W-:-:S03]  /*0f60*/  UMOV UR5, UR7 ;  /* 0x0000000700057c82 */ /* 0x000fc60008000000 */
[----:B------:R0:W-:Y:S04]  /*0f70*/  STG.E.U8 desc[UR8][R6.64+0x3], R23 ;  /* 0x0000031706007986 */ /* 0x0001e8000c101108 */
[----:B------:R0:W-:Y:S02]  /*0f80*/  STG.E.U8 desc[UR8][R6.64+0x4], R25 ;  /* 0x0000041906007986 */ /* 0x0001e4000c101108 */
.L_x_11:
[----:B------:R-:W-:Y:S01]  /*0f90*/  ISETP.NE.AND P1, PT, R20, 0xff, PT ;  /* 0x000000ff1400780c */ /* 0x000fe20003f25270 */
[----:B01----:R-:W-:Y:S01]  /*0fa0*/  IMAD.MOV.U32 R7, RZ, RZ, R14 ;  /* 0x000000ffff077224 */ /* 0x003fe200078e000e */
[----:B------:R-:W-:Y:S02]  /*0fb0*/  LOP3.LUT R6, R10, 0xff, RZ, 0xc0, !PT ;  /* 0x000000ff0a067812 */ /* 0x000fe400078ec0ff */
[----:B------:R-:W-:Y:S02]  /*0fc0*/  ISETP.GE.U32.AND P0, PT, R15, R2, PT ;  /* 0x000000020f00720c */ /* 0x000fe40003f06070 */
[----:B------:R-:W-:Y:S02]  /*0fd0*/  ISETP.NE.AND P3, PT, R6, 0xff, PT ;  /* 0x000000ff0600780c */ /* 0x000fe40003f65270 */
[----:B------:R-:W-:Y:S02]  /*0fe0*/  ISETP.LT.U32.AND P2, PT, R13, R4, PT ;  /* 0x000000040d00720c */ /* 0x000fe40003f41070 */
[----:B------:R-:W-:-:S03]  /*0ff0*/  ISETP.GE.U32.AND.EX P0, PT, R16, R3, PT, P0 ;  /* 0x000000031000720c */ /* 0x000fc60003f06100 */
[----:B------:R-:W-:Y:S02]  /*1000*/  @!P1 VIMNMX.U32 R6, PT, PT, R0, 0x1, !PT ;  /* 0x0000000100069848 */ /* 0x000fe40007fe0000 */
[----:B------:R-:W-:Y:S02]  /*1010*/  @P1 VIMNMX.U32 R18, PT, PT, R17, R0, !PT ;  /* 0x0000000011121248 */ /* 0x000fe40007fe0000 */
[----:B------:R-:W-:Y:S01]  /*1020*/  ISETP.LT.U32.OR.EX P2, PT, R14, R5, !P0, P2 ;  /* 0x000000050e00720c */ /* 0x000fe20004741520 */
[----:B------:R-:W-:Y:S01]  /*1030*/  @!P1 VIADD R0, R6, 0xffffffff ;  /* 0xffffffff06009836 */ /* 0x000fe20000000000 */
[----:B------:R-:W-:Y:S01]  /*1040*/  @!P3 VIMNMX.U32 R6, PT, PT, R11, 0x1, !PT ;  /* 0x000000010b06b848 */ /* 0x000fe20007fe0000 */
[--C-:B------:R-:W-:Y:S01]  /*1050*/  @P1 IMAD.IADD R0, R18, 0x1, -R17.reuse ;  /* 0x0000000112001824 */ /* 0x100fe200078e0a11 */
[----:B------:R-:W-:Y:S02]  /*1060*/  @P3 VIMNMX.U32 R18, PT, PT, R17, R11, !PT ;  /* 0x0000000b11123248 */ /* 0x000fe40007fe0000 */
[----:B------:R-:W-:Y:S01]  /*1070*/  ISETP.GE.U32.AND P1, PT, R13, R4, PT ;  /* 0x000000040d00720c */ /* 0x000fe20003f26070 */
[----:B------:R-:W-:Y:S01]  /*1080*/  @!P3 VIADD R11, R6, 0xffffffff ;  /* 0xffffffff060bb836 */ /* 0x000fe20000000000 */
[----:B------:R-:W-:Y:S01]  /*1090*/  ISETP.NE.OR P2, PT, R0, RZ, P2 ;  /* 0x000000ff0000720c */ /* 0x000fe20001745670 */
[----:B------:R-:W-:Y:S01]  /*10a0*/  @P3 IMAD.IADD R11, R18, 0x1, -R17 ;  /* 0x00000001120b3824 */ /* 0x000fe200078e0a11 */
[----:B------:R-:W-:Y:S01]  /*10b0*/  ISETP.GE.U32.AND.EX P1, PT, R14, R5, PT, P1 ;  /* 0x000000050e00720c */ /* 0x000fe20003f26110 */
[----:B------:R-:W-:Y:S01]  /*10c0*/  IMAD.MOV.U32 R18, RZ, RZ, R15 ;  /* 0x000000ffff127224 */ /* 0x000fe200078e000f */
[----:B------:R-:W-:Y:S01]  /*10d0*/  PLOP3.LUT P0, PT, P0, PT, PT, 0x8, 0x80 ;  /* 0x000000000080781c */ /* 0x000fe2000070e170 */
[----:B------:R-:W-:Y:S01]  /*10e0*/  IMAD.MOV.U32 R17, RZ, RZ, R16 ;  /* 0x000000ffff117224 */ /* 0x000fe200078e0010 */
[----:B------:R-:W-:Y:S01]  /*10f0*/  ISETP.NE.OR P2, PT, R11, RZ, P2 ;  /* 0x000000ff0b00720c */ /* 0x000fe20001745670 */
[----:B------:R-:W-:Y:S01]  /*1100*/  IMAD.MOV.U32 R6, RZ, RZ, R13 ;  /* 0x000000ffff067224 */ /* 0x000fe200078e000d */
[----:B------:R-:W-:-:S11]  /*1110*/  PLOP3.LUT P1, PT, P1, PT, PT, 0x8, 0x80 ;  /* 0x000000000080781c */ /* 0x000fd60000f2e170 */
[----:B------:R-:W-:Y:S05]  /*1120*/  @P2 BRA `(.L_x_13) ;  /* 0xfffffff400282947 */ /* 0x000fea000383ffff */
.L_x_4:
[----:B------:R-:W0:Y:S01]  /*1130*/  LDC.64 R2, c[0x0][0x3b8] ;  /* 0x0000ee00ff027b82 */ /* 0x000e220000000a00 */
[----:B------:R-:W-:Y:S02]  /*1140*/  IMAD.U32 R4, RZ, RZ, UR4 ;  /* 0x00000004ff047e24 */ /* 0x000fe4000f8e00ff */
[----:B------:R-:W-:-:S05]  /*1150*/  IMAD.U32 R5, RZ, RZ, UR5 ;  /* 0x00000005ff057e24 */ /* 0x000fca000f8e00ff */
[----:B0-----:R-:W-:Y:S01]  /*1160*/  STG.E.64 desc[UR8][R2.64], R4 ;  /* 0x0000000402007986 */ /* 0x001fe2000c101b08 */
[----:B--234-:R-:W-:Y:S05]  /*1170*/  EXIT ;  /* 0x000000000000794d */ /* 0x01cfea0003800000 */
.L_x_14:
[----:B------:R-:W-:-:S00]  /*1180*/  BRA `(.L_x_14) ;  /* 0xfffffffc00fc7947 */ /* 0x000fc0000383ffff */
[----:B------:R-:W-:-:S00]  /*1190*/  NOP ;  /* 0x0000000000007918 */ /* 0x000fc00000000000 */
        /* <DEDUP_REMOVED lines=14> */
.L_x_15:


//--------------------- .nv.shared.reserved.0     --------------------------
	.section	.nv.shared.reserved.0,"aw",@nobits
	.weak		__nv_reservedSMEM_offset_0_alias
	.size		__nv_reservedSMEM_offset_0_alias, 0, 64
	.other		__nv_reservedSMEM_offset_0_alias,@"STO_CUDA_RESERVED_SHARED STV_DEFAULT"
__nv_reservedSMEM_offset_0_alias:
	.zero		0
	.zero		64


//--------------------- .nv.constant0.Madd2CompressedArraysKernel --------------------------
	.section	.nv.constant0.Madd2CompressedArraysKernel,"a",@progbits
	.sectionflags	@""
	.align	4
.nv.constant0.Madd2CompressedArraysKernel:
	.zero		960


//--------------------- SYMBOLS --------------------------

	.type		.nv.reservedSmem.offset0,@object
	.size		.nv.reservedSmem.offset0,0x4
